//
// Generated by NVIDIA NVVM Compiler
//
// Compiler Build ID: CL-36424714
// Cuda compilation tools, release 13.0, V13.0.88
// Based on NVVM 20.0.0
//

.version 9.0
.target sm_100
.address_size 64

	// .globl	_Z9int32_addPKiS0_Pi

.visible .entry _Z9int32_addPKiS0_Pi(
	.param .u64 .ptr .align 1 _Z9int32_addPKiS0_Pi_param_0,
	.param .u64 .ptr .align 1 _Z9int32_addPKiS0_Pi_param_1,
	.param .u64 .ptr .align 1 _Z9int32_addPKiS0_Pi_param_2
)
{
	.local .align 4 .b8 	__local_depot0[4];
	.reg .b64 	%SP;
	.reg .b64 	%SPL;
	.reg .pred 	%p<3>;
	.reg .b32 	%r<29>;
	.reg .b64 	%rd<12>;

	mov.u64 	%SPL, __local_depot0;
	ld.param.u64 	%rd2, [_Z9int32_addPKiS0_Pi_param_0];
	ld.param.u64 	%rd3, [_Z9int32_addPKiS0_Pi_param_1];
	ld.param.u64 	%rd4, [_Z9int32_addPKiS0_Pi_param_2];
	mov.u32 	%r5, %ctaid.x;
	mov.u32 	%r6, %ntid.x;
	mov.u32 	%r7, %tid.x;
	mad.lo.s32 	%r1, %r5, %r6, %r7;
	setp.gt.s32 	%p1, %r1, 99999999;
	@%p1 bra 	$L__BB0_4;
	add.u64 	%rd1, %SPL, 0;
	mov.b32 	%r28, 0;
	st.local.u32 	[%rd1], %r28;
	mul.wide.s32 	%rd8, %r1, 4;
	add.s64 	%rd5, %rd2, %rd8;
	// begin inline asm
	ld.global.nc.s32 %r8, [%rd5];
	// end inline asm
	add.s64 	%rd6, %rd3, %rd8;
	// begin inline asm
	ld.global.nc.s32 %r9, [%rd6];
	// end inline asm
	add.s32 	%r2, %r9, %r8;
$L__BB0_2:
	ld.local.u32 	%r11, [%rd1];
	add.s32 	%r12, %r2, %r11;
	st.local.u32 	[%rd1], %r12;
	ld.local.u32 	%r13, [%rd1];
	add.s32 	%r14, %r2, %r13;
	st.local.u32 	[%rd1], %r14;
	ld.local.u32 	%r15, [%rd1];
	add.s32 	%r16, %r2, %r15;
	st.local.u32 	[%rd1], %r16;
	ld.local.u32 	%r17, [%rd1];
	add.s32 	%r18, %r2, %r17;
	st.local.u32 	[%rd1], %r18;
	ld.local.u32 	%r19, [%rd1];
	add.s32 	%r20, %r2, %r19;
	st.local.u32 	[%rd1], %r20;
	ld.local.u32 	%r21, [%rd1];
	add.s32 	%r22, %r2, %r21;
	st.local.u32 	[%rd1], %r22;
	ld.local.u32 	%r23, [%rd1];
	add.s32 	%r24, %r2, %r23;
	st.local.u32 	[%rd1], %r24;
	ld.local.u32 	%r25, [%rd1];
	add.s32 	%r26, %r2, %r25;
	st.local.u32 	[%rd1], %r26;
	add.s32 	%r28, %r28, 8;
	setp.ne.s32 	%p2, %r28, 1000;
	@%p2 bra 	$L__BB0_2;
	ld.local.u32 	%r27, [%rd1];
	cvta.to.global.u64 	%rd9, %rd4;
	add.s64 	%rd11, %rd9, %rd8;
	st.global.u32 	[%rd11], %r27;
$L__BB0_4:
	ret;

}
	// .globl	_Z9int64_addPKxS0_Px
.visible .entry _Z9int64_addPKxS0_Px(
	.param .u64 .ptr .align 1 _Z9int64_addPKxS0_Px_param_0,
	.param .u64 .ptr .align 1 _Z9int64_addPKxS0_Px_param_1,
	.param .u64 .ptr .align 1 _Z9int64_addPKxS0_Px_param_2
)
{
	.local .align 8 .b8 	__local_depot1[8];
	.reg .b64 	%SP;
	.reg .b64 	%SPL;
	.reg .pred 	%p<3>;
	.reg .b32 	%r<9>;
	.reg .b64 	%rd<33>;

	mov.u64 	%SPL, __local_depot1;
	ld.param.u64 	%rd3, [_Z9int64_addPKxS0_Px_param_0];
	ld.param.u64 	%rd4, [_Z9int64_addPKxS0_Px_param_1];
	ld.param.u64 	%rd5, [_Z9int64_addPKxS0_Px_param_2];
	mov.u32 	%r4, %ctaid.x;
	mov.u32 	%r5, %ntid.x;
	mov.u32 	%r6, %tid.x;
	mad.lo.s32 	%r1, %r4, %r5, %r6;
	setp.gt.s32 	%p1, %r1, 99999999;
	@%p1 bra 	$L__BB1_4;
	add.u64 	%rd1, %SPL, 0;
	mov.b64 	%rd11, 0;
	st.local.u64 	[%rd1], %rd11;
	mul.wide.s32 	%rd12, %r1, 8;
	add.s64 	%rd7, %rd3, %rd12;
	// begin inline asm
	ld.global.nc.s64 %rd6, [%rd7];
	// end inline asm
	add.s64 	%rd9, %rd4, %rd12;
	// begin inline asm
	ld.global.nc.s64 %rd8, [%rd9];
	// end inline asm
	add.s64 	%rd2, %rd8, %rd6;
	mov.b32 	%r8, 0;
$L__BB1_2:
	ld.local.u64 	%rd13, [%rd1];
	add.s64 	%rd14, %rd2, %rd13;
	st.local.u64 	[%rd1], %rd14;
	ld.local.u64 	%rd15, [%rd1];
	add.s64 	%rd16, %rd2, %rd15;
	st.local.u64 	[%rd1], %rd16;
	ld.local.u64 	%rd17, [%rd1];
	add.s64 	%rd18, %rd2, %rd17;
	st.local.u64 	[%rd1], %rd18;
	ld.local.u64 	%rd19, [%rd1];
	add.s64 	%rd20, %rd2, %rd19;
	st.local.u64 	[%rd1], %rd20;
	ld.local.u64 	%rd21, [%rd1];
	add.s64 	%rd22, %rd2, %rd21;
	st.local.u64 	[%rd1], %rd22;
	ld.local.u64 	%rd23, [%rd1];
	add.s64 	%rd24, %rd2, %rd23;
	st.local.u64 	[%rd1], %rd24;
	ld.local.u64 	%rd25, [%rd1];
	add.s64 	%rd26, %rd2, %rd25;
	st.local.u64 	[%rd1], %rd26;
	ld.local.u64 	%rd27, [%rd1];
	add.s64 	%rd28, %rd2, %rd27;
	st.local.u64 	[%rd1], %rd28;
	add.s32 	%r8, %r8, 8;
	setp.ne.s32 	%p2, %r8, 1000;
	@%p2 bra 	$L__BB1_2;
	ld.local.u64 	%rd29, [%rd1];
	cvta.to.global.u64 	%rd30, %rd5;
	add.s64 	%rd32, %rd30, %rd12;
	st.global.u64 	[%rd32], %rd29;
$L__BB1_4:
	ret;

}
	// .globl	_Z9float_addPKfS0_Pf
.visible .entry _Z9float_addPKfS0_Pf(
	.param .u64 .ptr .align 1 _Z9float_addPKfS0_Pf_param_0,
	.param .u64 .ptr .align 1 _Z9float_addPKfS0_Pf_param_1,
	.param .u64 .ptr .align 1 _Z9float_addPKfS0_Pf_param_2
)
{
	.local .align 4 .b8 	__local_depot2[4];
	.reg .b64 	%SP;
	.reg .b64 	%SPL;
	.reg .pred 	%p<3>;
	.reg .b32 	%r<9>;
	.reg .b32 	%f<21>;
	.reg .b64 	%rd<12>;

	mov.u64 	%SPL, __local_depot2;
	ld.param.u64 	%rd2, [_Z9float_addPKfS0_Pf_param_0];
	ld.param.u64 	%rd3, [_Z9float_addPKfS0_Pf_param_1];
	ld.param.u64 	%rd4, [_Z9float_addPKfS0_Pf_param_2];
	mov.u32 	%r4, %ctaid.x;
	mov.u32 	%r5, %ntid.x;
	mov.u32 	%r6, %tid.x;
	mad.lo.s32 	%r1, %r4, %r5, %r6;
	setp.gt.s32 	%p1, %r1, 99999999;
	@%p1 bra 	$L__BB2_4;
	add.u64 	%rd1, %SPL, 0;
	mov.b32 	%r8, 0;
	st.local.u32 	[%rd1], %r8;
	mul.wide.s32 	%rd8, %r1, 4;
	add.s64 	%rd5, %rd2, %rd8;
	// begin inline asm
	ld.global.nc.f32 %f2, [%rd5];
	// end inline asm
	add.s64 	%rd6, %rd3, %rd8;
	// begin inline asm
	ld.global.nc.f32 %f3, [%rd6];
	// end inline asm
	add.f32 	%f1, %f2, %f3;
$L__BB2_2:
	ld.local.f32 	%f4, [%rd1];
	add.f32 	%f5, %f1, %f4;
	st.local.f32 	[%rd1], %f5;
	ld.local.f32 	%f6, [%rd1];
	add.f32 	%f7, %f1, %f6;
	st.local.f32 	[%rd1], %f7;
	ld.local.f32 	%f8, [%rd1];
	add.f32 	%f9, %f1, %f8;
	st.local.f32 	[%rd1], %f9;
	ld.local.f32 	%f10, [%rd1];
	add.f32 	%f11, %f1, %f10;
	st.local.f32 	[%rd1], %f11;
	ld.local.f32 	%f12, [%rd1];
	add.f32 	%f13, %f1, %f12;
	st.local.f32 	[%rd1], %f13;
	ld.local.f32 	%f14, [%rd1];
	add.f32 	%f15, %f1, %f14;
	st.local.f32 	[%rd1], %f15;
	ld.local.f32 	%f16, [%rd1];
	add.f32 	%f17, %f1, %f16;
	st.local.f32 	[%rd1], %f17;
	ld.local.f32 	%f18, [%rd1];
	add.f32 	%f19, %f1, %f18;
	st.local.f32 	[%rd1], %f19;
	add.s32 	%r8, %r8, 8;
	setp.ne.s32 	%p2, %r8, 1000;
	@%p2 bra 	$L__BB2_2;
	ld.local.f32 	%f20, [%rd1];
	cvta.to.global.u64 	%rd9, %rd4;
	add.s64 	%rd11, %rd9, %rd8;
	st.global.f32 	[%rd11], %f20;
$L__BB2_4:
	ret;

}
	// .globl	_Z10double_addPKdS0_Pd
.visible .entry _Z10double_addPKdS0_Pd(
	.param .u64 .ptr .align 1 _Z10double_addPKdS0_Pd_param_0,
	.param .u64 .ptr .align 1 _Z10double_addPKdS0_Pd_param_1,
	.param .u64 .ptr .align 1 _Z10double_addPKdS0_Pd_param_2
)
{
	.local .align 8 .b8 	__local_depot3[8];
	.reg .b64 	%SP;
	.reg .b64 	%SPL;
	.reg .pred 	%p<3>;
	.reg .b32 	%r<9>;
	.reg .b64 	%rd<13>;
	.reg .b64 	%fd<21>;

	mov.u64 	%SPL, __local_depot3;
	ld.param.u64 	%rd2, [_Z10double_addPKdS0_Pd_param_0];
	ld.param.u64 	%rd3, [_Z10double_addPKdS0_Pd_param_1];
	ld.param.u64 	%rd4, [_Z10double_addPKdS0_Pd_param_2];
	mov.u32 	%r4, %ctaid.x;
	mov.u32 	%r5, %ntid.x;
	mov.u32 	%r6, %tid.x;
	mad.lo.s32 	%r1, %r4, %r5, %r6;
	setp.gt.s32 	%p1, %r1, 99999999;
	@%p1 bra 	$L__BB3_4;
	add.u64 	%rd1, %SPL, 0;
	mov.b64 	%rd8, 0;
	st.local.u64 	[%rd1], %rd8;
	mul.wide.s32 	%rd9, %r1, 8;
	add.s64 	%rd5, %rd2, %rd9;
	// begin inline asm
	ld.global.nc.f64 %fd2, [%rd5];
	// end inline asm
	add.s64 	%rd6, %rd3, %rd9;
	// begin inline asm
	ld.global.nc.f64 %fd3, [%rd6];
	// end inline asm
	add.f64 	%fd1, %fd2, %fd3;
	mov.b32 	%r8, 0;
$L__BB3_2:
	ld.local.f64 	%fd4, [%rd1];
	add.f64 	%fd5, %fd1, %fd4;
	st.local.f64 	[%rd1], %fd5;
	ld.local.f64 	%fd6, [%rd1];
	add.f64 	%fd7, %fd1, %fd6;
	st.local.f64 	[%rd1], %fd7;
	ld.local.f64 	%fd8, [%rd1];
	add.f64 	%fd9, %fd1, %fd8;
	st.local.f64 	[%rd1], %fd9;
	ld.local.f64 	%fd10, [%rd1];
	add.f64 	%fd11, %fd1, %fd10;
	st.local.f64 	[%rd1], %fd11;
	ld.local.f64 	%fd12, [%rd1];
	add.f64 	%fd13, %fd1, %fd12;
	st.local.f64 	[%rd1], %fd13;
	ld.local.f64 	%fd14, [%rd1];
	add.f64 	%fd15, %fd1, %fd14;
	st.local.f64 	[%rd1], %fd15;
	ld.local.f64 	%fd16, [%rd1];
	add.f64 	%fd17, %fd1, %fd16;
	st.local.f64 	[%rd1], %fd17;
	ld.local.f64 	%fd18, [%rd1];
	add.f64 	%fd19, %fd1, %fd18;
	st.local.f64 	[%rd1], %fd19;
	add.s32 	%r8, %r8, 8;
	setp.ne.s32 	%p2, %r8, 1000;
	@%p2 bra 	$L__BB3_2;
	ld.local.f64 	%fd20, [%rd1];
	cvta.to.global.u64 	%rd10, %rd4;
	add.s64 	%rd12, %rd10, %rd9;
	st.global.f64 	[%rd12], %fd20;
$L__BB3_4:
	ret;

}


// ===== COMPILED SASS (sm_100) =====

	.target	sm_100

	.elftype	@"ET_EXEC"


//--------------------- .note.nv.tkinfo           --------------------------
	.section	.note.nv.tkinfo,"",@"SHT_NOTE"
	.sectionflags	@"SHF_NOTE_NV_TKINFO"
	.tkinfo
        /*0018*/ 	.word	0x00000002
        /*0030*/ 	.string	""
        /*0030*/ 	.string	"ptxas"
        /*0030*/ 	.string	"Cuda compilation tools, release 13.0, V13.0.88"
        /*0030*/ 	.string	"Build cuda_13.0.r13.0/compiler.36424714_0"
        /*0030*/ 	.string	"-arch sm_100 -m 64 "



//--------------------- .note.nv.cuinfo           --------------------------
	.section	.note.nv.cuinfo,"",@"SHT_NOTE"
	.sectionflags	@"SHF_NOTE_NV_CUINFO"
        /*0018*/ 	.short	0x0002
        /*001a*/ 	.short	0x0064
        /*001c*/ 	.short	0x0082
	.zero		2


//--------------------- .nv.info                  --------------------------
	.section	.nv.info,"",@"SHT_CUDA_INFO"
	.align	4


	//----- nvinfo : EIATTR_REGCOUNT
	.align		4
        /*0000*/ 	.byte	0x04, 0x2f
        /*0002*/ 	.short	(.L_1 - .L_0)
	.align		4
.L_0:
        /*0004*/ 	.word	index@(_Z9int32_addPKiS0_Pi)
        /*0008*/ 	.word	0x0000000a


	//----- nvinfo : EIATTR_FRAME_SIZE
	.align		4
.L_1:
        /*000c*/ 	.byte	0x04, 0x11
        /*000e*/ 	.short	(.L_3 - .L_2)
	.align		4
.L_2:
        /*0010*/ 	.word	index@(_Z9int32_addPKiS0_Pi)
        /*0014*/ 	.word	0x00000000


	//----- nvinfo : EIATTR_REGCOUNT
	.align		4
.L_3:
        /*0018*/ 	.byte	0x04, 0x2f
        /*001a*/ 	.short	(.L_5 - .L_4)
	.align		4
.L_4:
        /*001c*/ 	.word	index@(_Z9int64_addPKxS0_Px)
        /*0020*/ 	.word	0x00000020


	//----- nvinfo : EIATTR_FRAME_SIZE
	.align		4
.L_5:
        /*0024*/ 	.byte	0x04, 0x11
        /*0026*/ 	.short	(.L_7 - .L_6)
	.align		4
.L_6:
        /*0028*/ 	.word	index@(_Z9int64_addPKxS0_Px)
        /*002c*/ 	.word	0x00000008


	//----- nvinfo : EIATTR_REGCOUNT
	.align		4
.L_7:
        /*0030*/ 	.byte	0x04, 0x2f
        /*0032*/ 	.short	(.L_9 - .L_8)
	.align		4
.L_8:
        /*0034*/ 	.word	index@(_Z9float_addPKfS0_Pf)
        /*0038*/ 	.word	0x0000000a


	//----- nvinfo : EIATTR_FRAME_SIZE
	.align		4
.L_9:
        /*003c*/ 	.byte	0x04, 0x11
        /*003e*/ 	.short	(.L_11 - .L_10)
	.align		4
.L_10:
        /*0040*/ 	.word	index@(_Z9float_addPKfS0_Pf)
        /*0044*/ 	.word	0x00000000


	//----- nvinfo : EIATTR_REGCOUNT
	.align		4
.L_11:
        /*0048*/ 	.byte	0x04, 0x2f
        /*004a*/ 	.short	(.L_13 - .L_12)
	.align		4
.L_12:
        /*004c*/ 	.word	index@(_Z10double_addPKdS0_Pd)
        /*0050*/ 	.word	0x00000020


	//----- nvinfo : EIATTR_FRAME_SIZE
	.align		4
.L_13:
        /*0054*/ 	.byte	0x04, 0x11
        /*0056*/ 	.short	(.L_15 - .L_14)
	.align		4
.L_14:
        /*0058*/ 	.word	index@(_Z10double_addPKdS0_Pd)
        /*005c*/ 	.word	0x00000008


	//----- nvinfo : EIATTR_MIN_STACK_SIZE
	.align		4
.L_15:
        /*0060*/ 	.byte	0x04, 0x12
        /*0062*/ 	.short	(.L_17 - .L_16)
	.align		4
.L_16:
        /*0064*/ 	.word	index@(_Z10double_addPKdS0_Pd)
        /*0068*/ 	.word	0x00000008


	//----- nvinfo : EIATTR_MIN_STACK_SIZE
	.align		4
.L_17:
        /*006c*/ 	.byte	0x04, 0x12
        /*006e*/ 	.short	(.L_19 - .L_18)
	.align		4
.L_18:
        /*0070*/ 	.word	index@(_Z9float_addPKfS0_Pf)
        /*0074*/ 	.word	0x00000000


	//----- nvinfo : EIATTR_MIN_STACK_SIZE
	.align		4
.L_19:
        /*0078*/ 	.byte	0x04, 0x12
        /*007a*/ 	.short	(.L_21 - .L_20)
	.align		4
.L_20:
        /*007c*/ 	.word	index@(_Z9int64_addPKxS0_Px)
        /*0080*/ 	.word	0x00000008


	//----- nvinfo : EIATTR_MIN_STACK_SIZE
	.align		4
.L_21:
        /*0084*/ 	.byte	0x04, 0x12
        /*0086*/ 	.short	(.L_23 - .L_22)
	.align		4
.L_22:
        /*0088*/ 	.word	index@(_Z9int32_addPKiS0_Pi)
        /*008c*/ 	.word	0x00000000
.L_23:


//--------------------- .nv.compat                --------------------------
	.section	.nv.compat,"",@"SHT_CUDA_COMPAT_INFO"
	.align	4
        /*0000*/ 	.byte	0x02, 0x09, 0x00, 0x00, 0x02, 0x02, 0x01, 0x00, 0x02, 0x05, 0x05, 0x00, 0x03, 0x07, 0x01, 0x01
        /*0010*/ 	.byte	0x02, 0x03, 0x00, 0x00, 0x02, 0x06, 0x01, 0x00, 0x04, 0x0b, 0x08, 0x00, 0x01, 0x00, 0x00, 0x00
        /*0020*/ 	.byte	0x00, 0x00, 0x00, 0x00


//--------------------- .nv.info._Z10double_addPKdS0_Pd --------------------------
	.section	.nv.info._Z10double_addPKdS0_Pd,"",@"SHT_CUDA_INFO"
	.sectionflags	@""
	.align	4


	//----- nvinfo : EIATTR_CUDA_API_VERSION
	.align		4
        /*0000*/ 	.byte	0x04, 0x37
        /*0002*/ 	.short	(.L_25 - .L_24)
.L_24:
        /*0004*/ 	.word	0x00000082


	//----- nvinfo : EIATTR_KPARAM_INFO
	.align		4
.L_25:
        /*0008*/ 	.byte	0x04, 0x17
        /*000a*/ 	.short	(.L_27 - .L_26)
.L_26:
        /*000c*/ 	.word	0x00000000
        /*0010*/ 	.short	0x0002
        /*0012*/ 	.short	0x0010
        /*0014*/ 	.byte	0x00, 0xf5, 0x21, 0x00


	//----- nvinfo : EIATTR_KPARAM_INFO
	.align		4
.L_27:
        /*0018*/ 	.byte	0x04, 0x17
        /*001a*/ 	.short	(.L_29 - .L_28)
.L_28:
        /*001c*/ 	.word	0x00000000
        /*0020*/ 	.short	0x0001
        /*0022*/ 	.short	0x0008
        /*0024*/ 	.byte	0x00, 0xf5, 0x21, 0x00


	//----- nvinfo : EIATTR_KPARAM_INFO
	.align		4
.L_29:
        /*0028*/ 	.byte	0x04, 0x17
        /*002a*/ 	.short	(.L_31 - .L_30)
.L_30:
        /*002c*/ 	.word	0x00000000
        /*0030*/ 	.short	0x0000
        /*0032*/ 	.short	0x0000
        /*0034*/ 	.byte	0x00, 0xf5, 0x21, 0x00


	//----- nvinfo : EIATTR_SPARSE_MMA_MASK
	.align		4
.L_31:
        /*0038*/ 	.byte	0x03, 0x50
        /*003a*/ 	.short	0x0000


	//----- nvinfo : EIATTR_MAXREG_COUNT
	.align		4
        /*003c*/ 	.byte	0x03, 0x1b
        /*003e*/ 	.short	0x00ff


	//----- nvinfo : EIATTR_MERCURY_ISA_VERSION
	.align		4
        /*0040*/ 	.byte	0x03, 0x5f
        /*0042*/ 	.short	0x0101


	//----- nvinfo : EIATTR_VRC_CTA_INIT_COUNT
	.align		4
        /*0044*/ 	.byte	0x02, 0x4a
	.zero		1
	.zero		1


	//----- nvinfo : EIATTR_EXIT_INSTR_OFFSETS
	.align		4
        /*0048*/ 	.byte	0x04, 0x1c
        /*004a*/ 	.short	(.L_33 - .L_32)


	//   ....[0]....
.L_32:
        /*004c*/ 	.word	0x00000070


	//   ....[1]....
        /*0050*/ 	.word	0x00000bb0


	//----- nvinfo : EIATTR_CBANK_PARAM_SIZE
	.align		4
.L_33:
        /*0054*/ 	.byte	0x03, 0x19
        /*0056*/ 	.short	0x0018


	//----- nvinfo : EIATTR_PARAM_CBANK
	.align		4
        /*0058*/ 	.byte	0x04, 0x0a
        /*005a*/ 	.short	(.L_35 - .L_34)
	.align		4
.L_34:
        /*005c*/ 	.word	index@(.nv.constant0._Z10double_addPKdS0_Pd)
        /*0060*/ 	.short	0x0380
        /*0062*/ 	.short	0x0018


	//----- nvinfo : EIATTR_SW_WAR
	.align		4
.L_35:
        /*0064*/ 	.byte	0x04, 0x36
        /*0066*/ 	.short	(.L_37 - .L_36)
.L_36:
        /*0068*/ 	.word	0x00000008
.L_37:


//--------------------- .nv.info._Z9float_addPKfS0_Pf --------------------------
	.section	.nv.info._Z9float_addPKfS0_Pf,"",@"SHT_CUDA_INFO"
	.sectionflags	@""
	.align	4


	//----- nvinfo : EIATTR_CUDA_API_VERSION
	.align		4
        /*0000*/ 	.byte	0x04, 0x37
        /*0002*/ 	.short	(.L_39 - .L_38)
.L_38:
        /*0004*/ 	.word	0x00000082


	//----- nvinfo : EIATTR_KPARAM_INFO
	.align		4
.L_39:
        /*0008*/ 	.byte	0x04, 0x17
        /*000a*/ 	.short	(.L_41 - .L_40)
.L_40:
        /*000c*/ 	.word	0x00000000
        /*0010*/ 	.short	0x0002
        /*0012*/ 	.short	0x0010
        /*0014*/ 	.byte	0x00, 0xf5, 0x21, 0x00


	//----- nvinfo : EIATTR_KPARAM_INFO
	.align		4
.L_41:
        /*0018*/ 	.byte	0x04, 0x17
        /*001a*/ 	.short	(.L_43 - .L_42)
.L_42:
        /*001c*/ 	.word	0x00000000
        /*0020*/ 	.short	0x0001
        /*0022*/ 	.short	0x0008
        /*0024*/ 	.byte	0x00, 0xf5, 0x21, 0x00


	//----- nvinfo : EIATTR_KPARAM_INFO
	.align		4
.L_43:
        /*0028*/ 	.byte	0x04, 0x17
        /*002a*/ 	.short	(.L_45 - .L_44)
.L_44:
        /*002c*/ 	.word	0x00000000
        /*0030*/ 	.short	0x0000
        /*0032*/ 	.short	0x0000
        /*0034*/ 	.byte	0x00, 0xf5, 0x21, 0x00


	//----- nvinfo : EIATTR_SPARSE_MMA_MASK
	.align		4
.L_45:
        /*0038*/ 	.byte	0x03, 0x50
        /*003a*/ 	.short	0x0000


	//----- nvinfo : EIATTR_MAXREG_COUNT
	.align		4
        /*003c*/ 	.byte	0x03, 0x1b
        /*003e*/ 	.short	0x00ff


	//----- nvinfo : EIATTR_MERCURY_ISA_VERSION
	.align		4
        /*0040*/ 	.byte	0x03, 0x5f
        /*0042*/ 	.short	0x0101


	//----- nvinfo : EIATTR_VRC_CTA_INIT_COUNT
	.align		4
        /*0044*/ 	.byte	0x02, 0x4a
	.zero		1
	.zero		1


	//----- nvinfo : EIATTR_EXIT_INSTR_OFFSETS
	.align		4
        /*0048*/ 	.byte	0x04, 0x1c
        /*004a*/ 	.short	(.L_47 - .L_46)


	//   ....[0]....
.L_46:
        /*004c*/ 	.word	0x00000060


	//   ....[1]....
        /*0050*/ 	.word	0x000007e0


	//----- nvinfo : EIATTR_CBANK_PARAM_SIZE
	.align		4
.L_47:
        /*0054*/ 	.byte	0x03, 0x19
        /*0056*/ 	.short	0x0018


	//----- nvinfo : EIATTR_PARAM_CBANK
	.align		4
        /*0058*/ 	.byte	0x04, 0x0a
        /*005a*/ 	.short	(.L_49 - .L_48)
	.align		4
.L_48:
        /*005c*/ 	.word	index@(.nv.constant0._Z9float_addPKfS0_Pf)
        /*0060*/ 	.short	0x0380
        /*0062*/ 	.short	0x0018


	//----- nvinfo : EIATTR_SW_WAR
	.align		4
.L_49:
        /*0064*/ 	.byte	0x04, 0x36
        /*0066*/ 	.short	(.L_51 - .L_50)
.L_50:
        /*0068*/ 	.word	0x00000008
.L_51:


//--------------------- .nv.info._Z9int64_addPKxS0_Px --------------------------
	.section	.nv.info._Z9int64_addPKxS0_Px,"",@"SHT_CUDA_INFO"
	.sectionflags	@""
	.align	4


	//----- nvinfo : EIATTR_CUDA_API_VERSION
	.align		4
        /*0000*/ 	.byte	0x04, 0x37
        /*0002*/ 	.short	(.L_53 - .L_52)
.L_52:
        /*0004*/ 	.word	0x00000082


	//----- nvinfo : EIATTR_KPARAM_INFO
	.align		4
.L_53:
        /*0008*/ 	.byte	0x04, 0x17
        /*000a*/ 	.short	(.L_55 - .L_54)
.L_54:
        /*000c*/ 	.word	0x00000000
        /*0010*/ 	.short	0x0002
        /*0012*/ 	.short	0x0010
        /*0014*/ 	.byte	0x00, 0xf5, 0x21, 0x00


	//----- nvinfo : EIATTR_KPARAM_INFO
	.align		4
.L_55:
        /*0018*/ 	.byte	0x04, 0x17
        /*001a*/ 	.short	(.L_57 - .L_56)
.L_56:
        /*001c*/ 	.word	0x00000000
        /*0020*/ 	.short	0x0001
        /*0022*/ 	.short	0x0008
        /*0024*/ 	.byte	0x00, 0xf5, 0x21, 0x00


	//----- nvinfo : EIATTR_KPARAM_INFO
	.align		4
.L_57:
        /*0028*/ 	.byte	0x04, 0x17
        /*002a*/ 	.short	(.L_59 - .L_58)
.L_58:
        /*002c*/ 	.word	0x00000000
        /*0030*/ 	.short	0x0000
        /*0032*/ 	.short	0x0000
        /*0034*/ 	.byte	0x00, 0xf5, 0x21, 0x00


	//----- nvinfo : EIATTR_SPARSE_MMA_MASK
	.align		4
.L_59:
        /*0038*/ 	.byte	0x03, 0x50
        /*003a*/ 	.short	0x0000


	//----- nvinfo : EIATTR_MAXREG_COUNT
	.align		4
        /*003c*/ 	.byte	0x03, 0x1b
        /*003e*/ 	.short	0x00ff


	//----- nvinfo : EIATTR_MERCURY_ISA_VERSION
	.align		4
        /*0040*/ 	.byte	0x03, 0x5f
        /*0042*/ 	.short	0x0101


	//----- nvinfo : EIATTR_VRC_CTA_INIT_COUNT
	.align		4
        /*0044*/ 	.byte	0x02, 0x4a
	.zero		1
	.zero		1


	//----- nvinfo : EIATTR_EXIT_INSTR_OFFSETS
	.align		4
        /*0048*/ 	.byte	0x04, 0x1c
        /*004a*/ 	.short	(.L_61 - .L_60)


	//   ....[0]....
.L_60:
        /*004c*/ 	.word	0x00000070


	//   ....[1]....
        /*0050*/ 	.word	0x000013c0


	//----- nvinfo : EIATTR_CBANK_PARAM_SIZE
	.align		4
.L_61:
        /*0054*/ 	.byte	0x03, 0x19
        /*0056*/ 	.short	0x0018


	//----- nvinfo : EIATTR_PARAM_CBANK
	.align		4
        /*0058*/ 	.byte	0x04, 0x0a
        /*005a*/ 	.short	(.L_63 - .L_62)
	.align		4
.L_62:
        /*005c*/ 	.word	index@(.nv.constant0._Z9int64_addPKxS0_Px)
        /*0060*/ 	.short	0x0380
        /*0062*/ 	.short	0x0018


	//----- nvinfo : EIATTR_SW_WAR
	.align		4
.L_63:
        /*0064*/ 	.byte	0x04, 0x36
        /*0066*/ 	.short	(.L_65 - .L_64)
.L_64:
        /*0068*/ 	.word	0x00000008
.L_65:


//--------------------- .nv.info._Z9int32_addPKiS0_Pi --------------------------
	.section	.nv.info._Z9int32_addPKiS0_Pi,"",@"SHT_CUDA_INFO"
	.sectionflags	@""
	.align	4


	//----- nvinfo : EIATTR_CUDA_API_VERSION
	.align		4
        /*0000*/ 	.byte	0x04, 0x37
        /*0002*/ 	.short	(.L_67 - .L_66)
.L_66:
        /*0004*/ 	.word	0x00000082


	//----- nvinfo : EIATTR_KPARAM_INFO
	.align		4
.L_67:
        /*0008*/ 	.byte	0x04, 0x17
        /*000a*/ 	.short	(.L_69 - .L_68)
.L_68:
        /*000c*/ 	.word	0x00000000
        /*0010*/ 	.short	0x0002
        /*0012*/ 	.short	0x0010
        /*0014*/ 	.byte	0x00, 0xf5, 0x21, 0x00


	//----- nvinfo : EIATTR_KPARAM_INFO
	.align		4
.L_69:
        /*0018*/ 	.byte	0x04, 0x17
        /*001a*/ 	.short	(.L_71 - .L_70)
.L_70:
        /*001c*/ 	.word	0x00000000
        /*0020*/ 	.short	0x0001
        /*0022*/ 	.short	0x0008
        /*0024*/ 	.byte	0x00, 0xf5, 0x21, 0x00


	//----- nvinfo : EIATTR_KPARAM_INFO
	.align		4
.L_71:
        /*0028*/ 	.byte	0x04, 0x17
        /*002a*/ 	.short	(.L_73 - .L_72)
.L_72:
        /*002c*/ 	.word	0x00000000
        /*0030*/ 	.short	0x0000
        /*0032*/ 	.short	0x0000
        /*0034*/ 	.byte	0x00, 0xf5, 0x21, 0x00


	//----- nvinfo : EIATTR_SPARSE_MMA_MASK
	.align		4
.L_73:
        /*0038*/ 	.byte	0x03, 0x50
        /*003a*/ 	.short	0x0000


	//----- nvinfo : EIATTR_MAXREG_COUNT
	.align		4
        /*003c*/ 	.byte	0x03, 0x1b
        /*003e*/ 	.short	0x00ff


	//----- nvinfo : EIATTR_MERCURY_ISA_VERSION
	.align		4
        /*0040*/ 	.byte	0x03, 0x5f
        /*0042*/ 	.short	0x0101


	//----- nvinfo : EIATTR_VRC_CTA_INIT_COUNT
	.align		4
        /*0044*/ 	.byte	0x02, 0x4a
	.zero		1
	.zero		1


	//----- nvinfo : EIATTR_EXIT_INSTR_OFFSETS
	.align		4
        /*0048*/ 	.byte	0x04, 0x1c
        /*004a*/ 	.short	(.L_75 - .L_74)


	//   ....[0]....
.L_74:
        /*004c*/ 	.word	0x00000060


	//   ....[1]....
        /*0050*/ 	.word	0x000004a0


	//----- nvinfo : EIATTR_CBANK_PARAM_SIZE
	.align		4
.L_75:
        /*0054*/ 	.byte	0x03, 0x19
        /*0056*/ 	.short	0x0018


	//----- nvinfo : EIATTR_PARAM_CBANK
	.align		4
        /*0058*/ 	.byte	0x04, 0x0a
        /*005a*/ 	.short	(.L_77 - .L_76)
	.align		4
.L_76:
        /*005c*/ 	.word	index@(.nv.constant0._Z9int32_addPKiS0_Pi)
        /*0060*/ 	.short	0x0380
        /*0062*/ 	.short	0x0018


	//----- nvinfo : EIATTR_SW_WAR
	.align		4
.L_77:
        /*0064*/ 	.byte	0x04, 0x36
        /*0066*/ 	.short	(.L_79 - .L_78)
.L_78:
        /*0068*/ 	.word	0x00000008
.L_79:


//--------------------- .nv.callgraph             --------------------------
	.section	.nv.callgraph,"",@"SHT_CUDA_CALLGRAPH"
	.align	4
	.sectionentsize	8
	.align		4
        /*0000*/ 	.word	0x00000000
	.align		4
        /*0004*/ 	.word	0xffffffff
	.align		4
        /*0008*/ 	.word	0x00000000
	.align		4
        /*000c*/ 	.word	0xfffffffe
	.align		4
        /*0010*/ 	.word	0x00000000
	.align		4
        /*0014*/ 	.word	0xfffffffd
	.align		4
        /*0018*/ 	.word	0x00000000
	.align		4
        /*001c*/ 	.word	0xfffffffc


//--------------------- .text._Z10double_addPKdS0_Pd --------------------------
	.section	.text._Z10double_addPKdS0_Pd,"ax",@progbits
	.align	128
        .global         _Z10double_addPKdS0_Pd
        .type           _Z10double_addPKdS0_Pd,@function
        .size           _Z10double_addPKdS0_Pd,(.L_x_8 - _Z10double_addPKdS0_Pd)
        .other          _Z10double_addPKdS0_Pd,@"STO_CUDA_ENTRY STV_DEFAULT"
_Z10double_addPKdS0_Pd:
.text._Z10double_addPKdS0_Pd:
[----:B------:R-:W0:Y:S01]  /*0000*/  LDC R1, c[0x0][0x37c] ;  /* 0x0000df00ff017b82 */ /* 0x000e220000000800 */
[----:B------:R-:W1:Y:S07]  /*0010*/  S2R R3, SR_TID.X ;  /* 0x0000000000037919 */ /* 0x000e6e0000002100 */
[----:B------:R-:W1:Y:S01]  /*0020*/  S2UR UR4, SR_CTAID.X ;  /* 0x00000000000479c3 */ /* 0x000e620000002500 */
[----:B0-----:R-:W-:-:S07]  /*0030*/  IADD3 R1, PT, PT, R1, -0x8, RZ ;  /* 0xfffffff801017810 */ /* 0x001fce0007ffe0ff */
[----:B------:R-:W1:Y:S02]  /*0040*/  LDC R0, c[0x0][0x360] ;  /* 0x0000d800ff007b82 */ /* 0x000e640000000800 */
[----:B-1----:R-:W-:-:S05]  /*0050*/  IMAD R0, R0, UR4, R3 ;  /* 0x0000000400007c24 */ /* 0x002fca000f8e0203 */
[----:B------:R-:W-:-:S13]  /*0060*/  ISETP.GT.AND P0, PT, R0, 0x5f5e0ff, PT ;  /* 0x05f5e0ff0000780c */ /* 0x000fda0003f04270 */
[----:B------:R-:W-:Y:S05]  /*0070*/  @P0 EXIT ;  /* 0x000000000000094d */ /* 0x000fea0003800000 */
[----:B------:R-:W0:Y:S01]  /*0080*/  LDC.64 R2, c[0x0][0x380] ;  /* 0x0000e000ff027b82 */ /* 0x000e220000000a00 */
[----:B------:R-:W1:Y:S07]  /*0090*/  LDCU.64 UR6, c[0x0][0x358] ;  /* 0x00006b00ff0677ac */ /* 0x000e6e0008000a00 */
[----:B------:R-:W2:Y:S01]  /*00a0*/  LDC.64 R6, c[0x0][0x388] ;  /* 0x0000e200ff067b82 */ /* 0x000ea20000000a00 */
[----:B0-----:R-:W-:-:S06]  /*00b0*/  IMAD.WIDE R2, R0, 0x8, R2 ;  /* 0x0000000800027825 */ /* 0x001fcc00078e0202 */
[----:B-1----:R-:W3:Y:S01]  /*00c0*/  LDG.E.64.CONSTANT R2, desc[UR6][R2.64] ;  /* 0x0000000602027981 */ /* 0x002ee2000c1e9b00 */
[----:B--2---:R-:W-:-:S06]  /*00d0*/  IMAD.WIDE R6, R0, 0x8, R6 ;  /* 0x0000000800067825 */ /* 0x004fcc00078e0206 */
[----:B------:R-:W3:Y:S01]  /*00e0*/  LDG.E.64.CONSTANT R6, desc[UR6][R6.64] ;  /* 0x0000000606067981 */ /* 0x000ee2000c1e9b00 */
[----:B------:R-:W-:Y:S01]  /*00f0*/  UMOV UR4, URZ ;  /* 0x000000ff00047c82 */ /* 0x000fe20008000000 */
[----:B------:R-:W-:Y:S02]  /*0100*/  UMOV UR5, URZ ;  /* 0x000000ff00057c82 */ /* 0x000fe40008000000 */
[----:B------:R-:W-:Y:S01]  /*0110*/  STL.64 [R1], RZ ;  /* 0x000000ff01007387 */ /* 0x000fe20000100a00 */
[----:B---3--:R-:W-:-:S08]  /*0120*/  DADD R28, R2, R6 ;  /* 0x00000000021c7229 */ /* 0x008fd00000000006 */
[----:B------:R-:W-:-:S08]  /*0130*/  DADD R4, R28, UR4 ;  /* 0x000000041c047e29 */ /* 0x000fd00008000000 */
[----:B------:R-:W-:-:S08]  /*0140*/  DADD R24, R28, R4 ;  /* 0x000000001c187229 */ /* 0x000fd00000000004 */
        /* <DEDUP_REMOVED lines=8> */
[C---:B------:R-:W-:Y:S01]  /*01d0*/  DADD R8, R28.reuse, R2 ;  /* 0x000000001c087229 */ /* 0x040fe20000000002 */
[----:B------:R0:W-:Y:S07]  /*01e0*/  STL.64 [R1], R4 ;  /* 0x0000000401007387 */ /* 0x0001ee0000100a00 */
[C---:B------:R-:W-:Y:S01]  /*01f0*/  DADD R6, R28.reuse, R8 ;  /* 0x000000001c067229 */ /* 0x040fe20000000008 */
[----:B------:R1:W-:Y:S07]  /*0200*/  STL.64 [R1], R24 ;  /* 0x0000001801007387 */ /* 0x0003ee0000100a00 */
[----:B0-----:R-:W-:-:S08]  /*0210*/  DADD R4, R28, R6 ;  /* 0x000000001c047229 */ /* 0x001fd00000000006 */
[C---:B-1----:R-:W-:Y:S01]  /*0220*/  DADD R24, R28.reuse, R4 ;  /* 0x000000001c187229 */ /* 0x042fe20000000004 */
[----:B------:R-:W-:Y:S07]  /*0230*/  STL.64 [R1], R22 ;  /* 0x0000001601007387 */ /* 0x000fee0000100a00 */
[C---:B------:R-:W-:Y:S01]  /*0240*/  DADD R26, R28.reuse, R24 ;  /* 0x000000001c1a7229 */ /* 0x040fe20000000018 */
[----:B------:R-:W-:Y:S04]  /*0250*/  STL.64 [R1], R20 ;  /* 0x0000001401007387 */ /* 0x000fe80000100a00 */
[----:B------:R0:W-:Y:S03]  /*0260*/  STL.64 [R1], R18 ;  /* 0x0000001201007387 */ /* 0x0001e60000100a00 */
[----:B0-----:R-:W-:-:S08]  /*0270*/  DADD R18, R28, R26 ;  /* 0x000000001c127229 */ /* 0x001fd0000000001a */
        /* <DEDUP_REMOVED lines=24> */
[----:B------:R0:W-:Y:S04]  /*0400*/  STL.64 [R1], R16 ;  /* 0x0000001001007387 */ /* 0x0001e80000100a00 */
[----:B------:R0:W-:Y:S03]  /*0410*/  STL.64 [R1], R14 ;  /* 0x0000000e01007387 */ /* 0x0001e60000100a00 */
[----:B------:R-:W-:Y:S01]  /*0420*/  DADD R18, R28, R18 ;  /* 0x000000001c127229 */ /* 0x000fe20000000012 */
[----:B------:R0:W-:Y:S04]  /*0430*/  STL.64 [R1], R12 ;  /* 0x0000000c01007387 */ /* 0x0001e80000100a00 */
[----:B------:R0:W-:Y:S04]  /*0440*/  STL.64 [R1], R2 ;  /* 0x0000000201007387 */ /* 0x0001e80000100a00 */
[----:B------:R0:W-:Y:S04]  /*0450*/  STL.64 [R1], R8 ;  /* 0x0000000801007387 */ /* 0x0001e80000100a00 */
[----:B------:R0:W-:Y:S04]  /*0460*/  STL.64 [R1], R6 ;  /* 0x0000000601007387 */ /* 0x0001e80000100a00 */
[----:B------:R0:W-:Y:S04]  /*0470*/  STL.64 [R1], R4 ;  /* 0x0000000401007387 */ /* 0x0001e80000100a00 */
[----:B------:R0:W-:Y:S04]  /*0480*/  STL.64 [R1], R24 ;  /* 0x0000001801007387 */ /* 0x0001e80000100a00 */
[----:B------:R0:W-:Y:S04]  /*0490*/  STL.64 [R1], R26 ;  /* 0x0000001a01007387 */ /* 0x0001e80000100a00 */
[----:B------:R0:W-:Y:S01]  /*04a0*/  STL.64 [R1], R18 ;  /* 0x0000001201007387 */ /* 0x0001e20000100a00 */
[----:B------:R-:W-:-:S05]  /*04b0*/  UMOV UR4, 0x28 ;  /* 0x0000002800047882 */ /* 0x000fca0000000000 */
.L_x_0:
[----:B0-----:R-:W2:Y:S01]  /*04c0*/  LDL.64 R14, [R1] ;  /* 0x00000000010e7983 */ /* 0x001ea20000100a00 */
[----:B------:R-:W-:-:S04]  /*04d0*/  UIADD3 UR4, UPT, UPT, UR4, 0x40, URZ ;  /* 0x0000004004047890 */ /* 0x000fc8000fffe0ff */
[----:B------:R-:W-:Y:S01]  /*04e0*/  UISETP.NE.AND UP0, UPT, UR4, 0x3e8, UPT ;  /* 0x000003e80400788c */ /* 0x000fe2000bf05270 */
[----:B--2---:R-:W-:-:S07]  /*04f0*/  DADD R14, R28, R14 ;  /* 0x000000001c0e7229 */ /* 0x004fce000000000e */
[----:B------:R0:W-:Y:S01]  /*0500*/  STL.64 [R1], R14 ;  /* 0x0000000e01007387 */ /* 0x0001e20000100a00 */
[----:B------:R-:W-:-:S07]  /*0510*/  DADD R16, R28, R14 ;  /* 0x000000001c107229 */ /* 0x000fce000000000e */
[----:B------:R1:W-:Y:S01]  /*0520*/  STL.64 [R1], R16 ;  /* 0x0000001001007387 */ /* 0x0003e20000100a00 */
[----:B------:R-:W-:-:S07]  /*0530*/  DADD R18, R28, R16 ;  /* 0x000000001c127229 */ /* 0x000fce0000000010 */
[----:B------:R2:W-:Y:S01]  /*0540*/  STL.64 [R1], R18 ;  /* 0x0000001201007387 */ /* 0x0005e20000100a00 */
[----:B------:R-:W-:-:S07]  /*0550*/  DADD R2, R28, R18 ;  /* 0x000000001c027229 */ /* 0x000fce0000000012 */
[----:B------:R3:W-:Y:S01]  /*0560*/  STL.64 [R1], R2 ;  /* 0x0000000201007387 */ /* 0x0007e20000100a00 */
[----:B------:R-:W-:-:S07]  /*0570*/  DADD R10, R28, R2 ;  /* 0x000000001c0a7229 */ /* 0x000fce0000000002 */
[----:B------:R-:W-:Y:S01]  /*0580*/  STL.64 [R1], R10 ;  /* 0x0000000a01007387 */ /* 0x000fe20000100a00 */
[----:B------:R-:W-:-:S07]  /*0590*/  DADD R12, R28, R10 ;  /* 0x000000001c0c7229 */ /* 0x000fce000000000a */
[----:B------:R-:W-:Y:S01]  /*05a0*/  STL.64 [R1], R12 ;  /* 0x0000000c01007387 */ /* 0x000fe20000100a00 */
        /* <DEDUP_REMOVED lines=10> */
[----:B0-----:R-:W-:-:S07]  /*0650*/  DADD R14, R28, R26 ;  /* 0x000000001c0e7229 */ /* 0x001fce000000001a */
[----:B------:R0:W-:Y:S01]  /*0660*/  STL.64 [R1], R14 ;  /* 0x0000000e01007387 */ /* 0x0001e20000100a00 */
[----:B-1----:R-:W-:-:S07]  /*0670*/  DADD R16, R28, R14 ;  /* 0x000000001c107229 */ /* 0x002fce000000000e */
[----:B------:R1:W-:Y:S01]  /*0680*/  STL.64 [R1], R16 ;  /* 0x0000001001007387 */ /* 0x0003e20000100a00 */
[----:B--2---:R-:W-:-:S07]  /*0690*/  DADD R18, R28, R16 ;  /* 0x000000001c127229 */ /* 0x004fce0000000010 */
[----:B------:R2:W-:Y:S01]  /*06a0*/  STL.64 [R1], R18 ;  /* 0x0000001201007387 */ /* 0x0005e20000100a00 */
[----:B------:R-:W-:-:S07]  /*06b0*/  DADD R24, R28, R18 ;  /* 0x000000001c187229 */ /* 0x000fce0000000012 */
[----:B------:R-:W-:Y:S01]  /*06c0*/  STL.64 [R1], R24 ;  /* 0x0000001801007387 */ /* 0x000fe20000100a00 */
[----:B------:R-:W-:-:S07]  /*06d0*/  DADD R22, R28, R24 ;  /* 0x000000001c167229 */ /* 0x000fce0000000018 */
[----:B------:R-:W-:Y:S01]  /*06e0*/  STL.64 [R1], R22 ;  /* 0x0000001601007387 */ /* 0x000fe20000100a00 */
[----:B---3--:R-:W-:-:S07]  /*06f0*/  DADD R2, R28, R22 ;  /* 0x000000001c027229 */ /* 0x008fce0000000016 */
[----:B------:R3:W-:Y:S01]  /*0700*/  STL.64 [R1], R2 ;  /* 0x0000000201007387 */ /* 0x0007e20000100a00 */
[----:B----4-:R-:W-:-:S07]  /*0710*/  DADD R4, R28, R2 ;  /* 0x000000001c047229 */ /* 0x010fce0000000002 */
[----:B------:R4:W-:Y:S01]  /*0720*/  STL.64 [R1], R4 ;  /* 0x0000000401007387 */ /* 0x0009e20000100a00 */
[----:B-----5:R-:W-:-:S07]  /*0730*/  DADD R6, R28, R4 ;  /* 0x000000001c067229 */ /* 0x020fce0000000004 */
[----:B------:R5:W-:Y:S01]  /*0740*/  STL.64 [R1], R6 ;  /* 0x0000000601007387 */ /* 0x000be20000100a00 */
[----:B------:R-:W-:-:S07]  /*0750*/  DADD R8, R28, R6 ;  /* 0x000000001c087229 */ /* 0x000fce0000000006 */
[----:B------:R5:W-:Y:S01]  /*0760*/  STL.64 [R1], R8 ;  /* 0x0000000801007387 */ /* 0x000be20000100a00 */
[----:B------:R-:W-:-:S07]  /*0770*/  DADD R10, R28, R8 ;  /* 0x000000001c0a7229 */ /* 0x000fce0000000008 */
[----:B------:R5:W-:Y:S01]  /*0780*/  STL.64 [R1], R10 ;  /* 0x0000000a01007387 */ /* 0x000be20000100a00 */
[----:B------:R-:W-:-:S07]  /*0790*/  DADD R12, R28, R10 ;  /* 0x000000001c0c7229 */ /* 0x000fce000000000a */
[----:B------:R5:W-:Y:S01]  /*07a0*/  STL.64 [R1], R12 ;  /* 0x0000000c01007387 */ /* 0x000be20000100a00 */
        /* <DEDUP_REMOVED lines=32> */
[----:B---3--:R-:W-:-:S07]  /*09b0*/  DADD R2, R28, R18 ;  /* 0x000000001c027229 */ /* 0x008fce0000000012 */
[----:B------:R0:W-:Y:S01]  /*09c0*/  STL.64 [R1], R2 ;  /* 0x0000000201007387 */ /* 0x0001e20000100a00 */
[----:B----4-:R-:W-:-:S08]  /*09d0*/  DADD R4, R28, R2 ;  /* 0x000000001c047229 */ /* 0x010fd00000000002 */
        /* <DEDUP_REMOVED lines=23> */
[----:B------:R-:W-:-:S07]  /*0b50*/  DADD R4, R28, R4 ;  /* 0x000000001c047229 */ /* 0x000fce0000000004 */
[----:B------:R0:W-:Y:S01]  /*0b60*/  STL.64 [R1], R4 ;  /* 0x0000000401007387 */ /* 0x0001e20000100a00 */
[----:B------:R-:W-:Y:S05]  /*0b70*/  BRA.U UP0, `(.L_x_0) ;  /* 0xfffffff900507547 */ /* 0x000fea000b83ffff */
[----:B0-----:R-:W0:Y:S02]  /*0b80*/  LDC.64 R2, c[0x0][0x390] ;  /* 0x0000e400ff027b82 */ /* 0x001e240000000a00 */
[----:B0-----:R-:W-:-:S05]  /*0b90*/  IMAD.WIDE R2, R0, 0x8, R2 ;  /* 0x0000000800027825 */ /* 0x001fca00078e0202 */
[----:B------:R-:W-:Y:S01]  /*0ba0*/  STG.E.64 desc[UR6][R2.64], R4 ;  /* 0x0000000402007986 */ /* 0x000fe2000c101b06 */
[----:B------:R-:W-:Y:S05]  /*0bb0*/  EXIT ;  /* 0x000000000000794d */ /* 0x000fea0003800000 */
.L_x_1:
[----:B------:R-:W-:-:S00]  /*0bc0*/  BRA `(.L_x_1) ;  /* 0xfffffffc00fc7947 */ /* 0x000fc0000383ffff */
[----:B------:R-:W-:-:S00]  /*0bd0*/  NOP ;  /* 0x0000000000007918 */ /* 0x000fc00000000000 */
        /* <DEDUP_REMOVED lines=10> */
.L_x_8:


//--------------------- .text._Z9float_addPKfS0_Pf --------------------------
	.section	.text._Z9float_addPKfS0_Pf,"ax",@progbits
	.align	128
        .global         _Z9float_addPKfS0_Pf
        .type           _Z9float_addPKfS0_Pf,@function
        .size           _Z9float_addPKfS0_Pf,(.L_x_9 - _Z9float_addPKfS0_Pf)
        .other          _Z9float_addPKfS0_Pf,@"STO_CUDA_ENTRY STV_DEFAULT"
_Z9float_addPKfS0_Pf:
.text._Z9float_addPKfS0_Pf:
[----:B------:R-:W-:Y:S01]  /*0000*/  LDC R1, c[0x0][0x37c] ;  /* 0x0000df00ff017b82 */ /* 0x000fe20000000800 */
[----:B------:R-:W0:Y:S07]  /*0010*/  S2R R3, SR_TID.X ;  /* 0x0000000000037919 */ /* 0x000e2e0000002100 */
[----:B------:R-:W0:Y:S08]  /*0020*/  S2UR UR4, SR_CTAID.X ;  /* 0x00000000000479c3 */ /* 0x000e300000002500 */
[----:B------:R-:W0:Y:S02]  /*0030*/  LDC R0, c[0x0][0x360] ;  /* 0x0000d800ff007b82 */ /* 0x000e240000000800 */
[----:B0-----:R-:W-:-:S05]  /*0040*/  IMAD R0, R0, UR4, R3 ;  /* 0x0000000400007c24 */ /* 0x001fca000f8e0203 */
[----:B------:R-:W-:-:S13]  /*0050*/  ISETP.GT.AND P0, PT, R0, 0x5f5e0ff, PT ;  /* 0x05f5e0ff0000780c */ /* 0x000fda0003f04270 */
[----:B------:R-:W-:Y:S05]  /*0060*/  @P0 EXIT ;  /* 0x000000000000094d */ /* 0x000fea0003800000 */
[----:B------:R-:W0:Y:S01]  /*0070*/  LDC.64 R6, c[0x0][0x388] ;  /* 0x0000e200ff067b82 */ /* 0x000e220000000a00 */
[----:B------:R-:W1:Y:S07]  /*0080*/  LDCU.64 UR6, c[0x0][0x358] ;  /* 0x00006b00ff0677ac */ /* 0x000e6e0008000a00 */
[----:B------:R-:W2:Y:S01]  /*0090*/  LDC.64 R4, c[0x0][0x380] ;  /* 0x0000e000ff047b82 */ /* 0x000ea20000000a00 */
[----:B0-----:R-:W-:-:S06]  /*00a0*/  IMAD.WIDE R6, R0, 0x4, R6 ;  /* 0x0000000400067825 */ /* 0x001fcc00078e0206 */
[----:B-1----:R-:W3:Y:S01]  /*00b0*/  LDG.E.CONSTANT R7, desc[UR6][R6.64] ;  /* 0x0000000606077981 */ /* 0x002ee2000c1e9900 */
[----:B--2---:R-:W-:-:S05]  /*00c0*/  IMAD.WIDE R4, R0, 0x4, R4 ;  /* 0x0000000400047825 */ /* 0x004fca00078e0204 */
[----:B------:R-:W3:Y:S01]  /*00d0*/  LDG.E.CONSTANT R2, desc[UR6][R4.64] ;  /* 0x0000000604027981 */ /* 0x000ee2000c1e9900 */
[----:B------:R-:W-:Y:S01]  /*00e0*/  UMOV UR4, 0x28 ;  /* 0x0000002800047882 */ /* 0x000fe20000000000 */
[----:B---3--:R-:W-:-:S04]  /*00f0*/  FADD R2, R2, R7 ;  /* 0x0000000702027221 */ /* 0x008fc80000000000 */
[----:B------:R-:W-:-:S04]  /*0100*/  FADD R3, RZ, R2 ;  /* 0x00000002ff037221 */ /* 0x000fc80000000000 */
[----:B------:R-:W-:-:S04]  /*0110*/  FADD R3, R2, R3 ;  /* 0x0000000302037221 */ /* 0x000fc80000000000 */
        /* <DEDUP_REMOVED lines=37> */
[----:B------:R-:W-:-:S07]  /*0370*/  FADD R5, R2, R3 ;  /* 0x0000000302057221 */ /* 0x000fce0000000000 */
.L_x_2:
[----:B------:R-:W-:Y:S01]  /*0380*/  FADD R3, R2, R5 ;  /* 0x0000000502037221 */ /* 0x000fe20000000000 */
[----:B------:R-:W-:-:S03]  /*0390*/  UIADD3 UR4, UPT, UPT, UR4, 0x40, URZ ;  /* 0x0000004004047890 */ /* 0x000fc6000fffe0ff */
[----:B------:R-:W-:Y:S01]  /*03a0*/  FADD R3, R2, R3 ;  /* 0x0000000302037221 */ /* 0x000fe20000000000 */
[----:B------:R-:W-:-:S03]  /*03b0*/  UISETP.NE.AND UP0, UPT, UR4, 0x3e8, UPT ;  /* 0x000003e80400788c */ /* 0x000fc6000bf05270 */
        /* <DEDUP_REMOVED lines=61> */
[----:B------:R-:W-:Y:S01]  /*0790*/  FADD R5, R2, R3 ;  /* 0x0000000302057221 */ /* 0x000fe20000000000 */
[----:B------:R-:W-:Y:S06]  /*07a0*/  BRA.U UP0, `(.L_x_2) ;  /* 0xfffffff900f47547 */ /* 0x000fec000b83ffff */
[----:B------:R-:W0:Y:S02]  /*07b0*/  LDC.64 R2, c[0x0][0x390] ;  /* 0x0000e400ff027b82 */ /* 0x000e240000000a00 */
[----:B0-----:R-:W-:-:S05]  /*07c0*/  IMAD.WIDE R2, R0, 0x4, R2 ;  /* 0x0000000400027825 */ /* 0x001fca00078e0202 */
[----:B------:R-:W-:Y:S01]  /*07d0*/  STG.E desc[UR6][R2.64], R5 ;  /* 0x0000000502007986 */ /* 0x000fe2000c101906 */
[----:B------:R-:W-:Y:S05]  /*07e0*/  EXIT ;  /* 0x000000000000794d */ /* 0x000fea0003800000 */
.L_x_3:
        /* <DEDUP_REMOVED lines=9> */
.L_x_9:


//--------------------- .text._Z9int64_addPKxS0_Px --------------------------
	.section	.text._Z9int64_addPKxS0_Px,"ax",@progbits
	.align	128
        .global         _Z9int64_addPKxS0_Px
        .type           _Z9int64_addPKxS0_Px,@function
        .size           _Z9int64_addPKxS0_Px,(.L_x_10 - _Z9int64_addPKxS0_Px)
        .other          _Z9int64_addPKxS0_Px,@"STO_CUDA_ENTRY STV_DEFAULT"
_Z9int64_addPKxS0_Px:
.text._Z9int64_addPKxS0_Px:
[----:B------:R-:W0:Y:S01]  /*0000*/  LDC R1, c[0x0][0x37c] ;  /* 0x0000df00ff017b82 */ /* 0x000e220000000800 */
[----:B------:R-:W1:Y:S07]  /*0010*/  S2R R3, SR_TID.X ;  /* 0x0000000000037919 */ /* 0x000e6e0000002100 */
[----:B------:R-:W1:Y:S01]  /*0020*/  S2UR UR4, SR_CTAID.X ;  /* 0x00000000000479c3 */ /* 0x000e620000002500 */
[----:B0-----:R-:W-:-:S07]  /*0030*/  VIADD R1, R1, 0xfffffff8 ;  /* 0xfffffff801017836 */ /* 0x001fce0000000000 */
        /* <DEDUP_REMOVED lines=14> */
[----:B---3--:R-:W-:-:S05]  /*0120*/  IADD3 R29, P0, PT, R2, R12, RZ ;  /* 0x0000000c021d7210 */ /* 0x008fca0007f1e0ff */
[----:B------:R-:W-:Y:S01]  /*0130*/  IMAD.X R28, R3, 0x1, R13, P0 ;  /* 0x00000001031c7824 */ /* 0x000fe200000e060d */
[----:B------:R-:W-:-:S04]  /*0140*/  IADD3 R10, P0, PT, R29, UR4, RZ ;  /* 0x000000041d0a7c10 */ /* 0x000fc8000ff1e0ff */
[----:B------:R-:W-:Y:S02]  /*0150*/  IADD3.X R11, PT, PT, R28, UR5, RZ, P0, !PT ;  /* 0x000000051c0b7c10 */ /* 0x000fe400087fe4ff */
[----:B------:R-:W-:-:S05]  /*0160*/  IADD3 R8, P0, PT, R29, R10, RZ ;  /* 0x0000000a1d087210 */ /* 0x000fca0007f1e0ff */
[----:B------:R-:W-:Y:S01]  /*0170*/  IMAD.X R9, R28, 0x1, R11, P0 ;  /* 0x000000011c097824 */ /* 0x000fe200000e060b */
        /* <DEDUP_REMOVED lines=19> */
[C---:B------:R-:W-:Y:S01]  /*02b0*/  IMAD.X R17, R28.reuse, 0x1, R3, P0 ;  /* 0x000000011c117824 */ /* 0x040fe200000e0603 */
[C---:B------:R-:W-:Y:S01]  /*02c0*/  IADD3 R14, P0, PT, R29.reuse, R16, RZ ;  /* 0x000000101d0e7210 */ /* 0x040fe20007f1e0ff */
[----:B------:R0:W-:Y:S04]  /*02d0*/  STL.64 [R1], R10 ;  /* 0x0000000a01007387 */ /* 0x0001e80000100a00 */
[----:B------:R-:W-:Y:S01]  /*02e0*/  IMAD.X R15, R28, 0x1, R17, P0 ;  /* 0x000000011c0f7824 */ /* 0x000fe200000e0611 */
[----:B------:R1:W-:Y:S01]  /*02f0*/  STL.64 [R1], R8 ;  /* 0x0000000801007387 */ /* 0x0003e20000100a00 */
[----:B0-----:R-:W-:-:S05]  /*0300*/  IADD3 R10, P0, PT, R29, R14, RZ ;  /* 0x0000000e1d0a7210 */ /* 0x001fca0007f1e0ff */
[C---:B------:R-:W-:Y:S01]  /*0310*/  IMAD.X R11, R28.reuse, 0x1, R15, P0 ;  /* 0x000000011c0b7824 */ /* 0x040fe200000e060f */
[C---:B-1----:R-:W-:Y:S01]  /*0320*/  IADD3 R8, P0, PT, R29.reuse, R10, RZ ;  /* 0x0000000a1d087210 */ /* 0x042fe20007f1e0ff */
[----:B------:R0:W-:Y:S04]  /*0330*/  STL.64 [R1], R6 ;  /* 0x0000000601007387 */ /* 0x0001e80000100a00 */
[----:B------:R-:W-:Y:S01]  /*0340*/  IMAD.X R9, R28, 0x1, R11, P0 ;  /* 0x000000011c097824 */ /* 0x000fe200000e060b */
[----:B------:R1:W-:Y:S01]  /*0350*/  STL.64 [R1], R4 ;  /* 0x0000000401007387 */ /* 0x0003e20000100a00 */
[----:B0-----:R-:W-:-:S03]  /*0360*/  IADD3 R6, P0, PT, R29, R8, RZ ;  /* 0x000000081d067210 */ /* 0x001fc60007f1e0ff */
[----:B------:R-:W-:Y:S02]  /*0370*/  STL.64 [R1], R18 ;  /* 0x0000001201007387 */ /* 0x000fe40000100a00 */
[C---:B------:R-:W-:Y:S01]  /*0380*/  IMAD.X R7, R28.reuse, 0x1, R9, P0 ;  /* 0x000000011c077824 */ /* 0x040fe200000e0609 */
[C---:B-1----:R-:W-:Y:S01]  /*0390*/  IADD3 R4, P0, PT, R29.reuse, R6, RZ ;  /* 0x000000061d047210 */ /* 0x042fe20007f1e0ff */
[----:B------:R-:W-:Y:S04]  /*03a0*/  STL.64 [R1], R24 ;  /* 0x0000001801007387 */ /* 0x000fe80000100a00 */
[----:B------:R-:W-:Y:S01]  /*03b0*/  IMAD.X R5, R28, 0x1, R7, P0 ;  /* 0x000000011c057824 */ /* 0x000fe200000e0607 */
[----:B------:R0:W-:Y:S02]  /*03c0*/  STL.64 [R1], R12 ;  /* 0x0000000c01007387 */ /* 0x0001e40000100a00 */
[----:B0-----:R-:W-:-:S05]  /*03d0*/  IADD3 R12, P0, PT, R29, R4, RZ ;  /* 0x000000041d0c7210 */ /* 0x001fca0007f1e0ff */
[C---:B------:R-:W-:Y:S01]  /*03e0*/  IMAD.X R13, R28.reuse, 0x1, R5, P0 ;  /* 0x000000011c0d7824 */ /* 0x040fe200000e0605 */
[C---:B------:R-:W-:Y:S01]  /*03f0*/  IADD3 R18, P0, PT, R29.reuse, R12, RZ ;  /* 0x0000000c1d127210 */ /* 0x040fe20007f1e0ff */
[----:B------:R-:W-:Y:S04]  /*0400*/  STL.64 [R1], R26 ;  /* 0x0000001a01007387 */ /* 0x000fe80000100a00 */
[C---:B------:R-:W-:Y:S01]  /*0410*/  IMAD.X R19, R28.reuse, 0x1, R13, P0 ;  /* 0x000000011c137824 */ /* 0x040fe200000e060d */
[C---:B------:R-:W-:Y:S01]  /*0420*/  IADD3 R24, P0, PT, R29.reuse, R18, RZ ;  /* 0x000000121d187210 */ /* 0x040fe20007f1e0ff */
[----:B------:R-:W-:Y:S04]  /*0430*/  STL.64 [R1], R22 ;  /* 0x0000001601007387 */ /* 0x000fe80000100a00 */
[----:B------:R-:W-:Y:S01]  /*0440*/  IMAD.X R25, R28, 0x1, R19, P0 ;  /* 0x000000011c197824 */ /* 0x000fe200000e0613 */
[----:B------:R0:W-:Y:S02]  /*0450*/  STL.64 [R1], R20 ;  /* 0x0000001401007387 */ /* 0x0001e40000100a00 */
[----:B0-----:R-:W-:-:S05]  /*0460*/  IADD3 R20, P0, PT, R29, R24, RZ ;  /* 0x000000181d147210 */ /* 0x001fca0007f1e0ff */
[----:B------:R-:W-:Y:S01]  /*0470*/  IMAD.X R21, R28, 0x1, R25, P0 ;  /* 0x000000011c157824 */ /* 0x000fe200000e0619 */
[----:B------:R-:W-:-:S05]  /*0480*/  IADD3 R26, P0, PT, R29, R20, RZ ;  /* 0x000000141d1a7210 */ /* 0x000fca0007f1e0ff */
[C---:B------:R-:W-:Y:S01]  /*0490*/  IMAD.X R27, R28.reuse, 0x1, R21, P0 ;  /* 0x000000011c1b7824 */ /* 0x040fe200000e0615 */
[C---:B------:R-:W-:Y:S01]  /*04a0*/  IADD3 R22, P0, PT, R29.reuse, R26, RZ ;  /* 0x0000001a1d167210 */ /* 0x040fe20007f1e0ff */
[----:B------:R0:W-:Y:S04]  /*04b0*/  STL.64 [R1], R2 ;  /* 0x0000000201007387 */ /* 0x0001e80000100a00 */
[----:B------:R-:W-:Y:S01]  /*04c0*/  IMAD.X R23, R28, 0x1, R27, P0 ;  /* 0x000000011c177824 */ /* 0x000fe200000e061b */
[----:B------:R-:W-:Y:S01]  /*04d0*/  STL.64 [R1], R16 ;  /* 0x0000001001007387 */ /* 0x000fe20000100a00 */
[----:B0-----:R-:W-:-:S03]  /*04e0*/  IADD3 R2, P0, PT, R29, R22, RZ ;  /* 0x000000161d027210 */ /* 0x001fc60007f1e0ff */
[----:B------:R-:W-:Y:S02]  /*04f0*/  STL.64 [R1], R14 ;  /* 0x0000000e01007387 */ /* 0x000fe40000100a00 */
[----:B------:R-:W-:Y:S02]  /*0500*/  IMAD.X R3, R28, 0x1, R23, P0 ;  /* 0x000000011c037824 */ /* 0x000fe400000e0617 */
        /* <DEDUP_REMOVED lines=34> */
[C---:B------:R-:W-:Y:S01]  /*0730*/  IMAD.X R5, R28.reuse, 0x1, R5, P0 ;  /* 0x000000011c057824 */ /* 0x040fe200000e0605 */
[----:B------:R-:W-:Y:S01]  /*0740*/  IADD3 R4, P0, PT, R29, R4, RZ ;  /* 0x000000041d047210 */ /* 0x000fe20007f1e0ff */
[----:B------:R0:W-:Y:S04]  /*0750*/  STL.64 [R1], R18 ;  /* 0x0000001201007387 */ /* 0x0001e80000100a00 */
[----:B------:R0:W-:Y:S01]  /*0760*/  STL.64 [R1], R24 ;  /* 0x0000001801007387 */ /* 0x0001e20000100a00 */
[----:B------:R-:W-:-:S03]  /*0770*/  IMAD.X R5, R28, 0x1, R5, P0 ;  /* 0x000000011c057824 */ /* 0x000fc600000e0605 */
        /* <DEDUP_REMOVED lines=9> */
.L_x_4:
[----:B0-2---:R-:W2:Y:S01]  /*0810*/  LDL.64 R2, [R1] ;  /* 0x0000000001027983 */ /* 0x005ea20000100a00 */
[----:B------:R-:W-:-:S04]  /*0820*/  UIADD3 UR4, UPT, UPT, UR4, 0x40, URZ ;  /* 0x0000004004047890 */ /* 0x000fc8000fffe0ff */
[----:B------:R-:W-:Y:S01]  /*0830*/  UISETP.NE.AND UP0, UPT, UR4, 0x3e8, UPT ;  /* 0x000003e80400788c */ /* 0x000fe2000bf05270 */
[----:B--2---:R-:W-:-:S05]  /*0840*/  IADD3 R16, P0, PT, R2, R29, RZ ;  /* 0x0000001d02107210 */ /* 0x004fca0007f1e0ff */
[----:B------:R-:W-:Y:S01]  /*0850*/  IMAD.X R17, R3, 0x1, R28, P0 ;  /* 0x0000000103117824 */ /* 0x000fe200000e061c */
[----:B------:R-:W-:-:S04]  /*0860*/  IADD3 R6, P0, PT, R29, R16, RZ ;  /* 0x000000101d067210 */ /* 0x000fc80007f1e0ff */
[----:B------:R-:W-:Y:S01]  /*0870*/  STL.64 [R1], R16 ;  /* 0x0000001001007387 */ /* 0x000fe20000100a00 */
[----:B------:R-:W-:Y:S01]  /*0880*/  IMAD.X R7, R28, 0x1, R17, P0 ;  /* 0x000000011c077824 */ /* 0x000fe200000e0611 */
[----:B------:R-:W-:-:S04]  /*0890*/  IADD3 R22, P0, PT, R29, R6, RZ ;  /* 0x000000061d167210 */ /* 0x000fc80007f1e0ff */
[----:B------:R0:W-:Y:S01]  /*08a0*/  STL.64 [R1], R6 ;  /* 0x0000000601007387 */ /* 0x0001e20000100a00 */
[----:B------:R-:W-:Y:S01]  /*08b0*/  IMAD.X R23, R28, 0x1, R7, P0 ;  /* 0x000000011c177824 */ /* 0x000fe200000e0607 */
[----:B------:R-:W-:-:S04]  /*08c0*/  IADD3 R24, P0, PT, R29, R22, RZ ;  /* 0x000000161d187210 */ /* 0x000fc80007f1e0ff */
[----:B------:R-:W-:Y:S01]  /*08d0*/  STL.64 [R1], R22 ;  /* 0x0000001601007387 */ /* 0x000fe20000100a00 */
        /* <DEDUP_REMOVED lines=23> */
[----:B------:R-:W-:Y:S01]  /*0a50*/  IADD3.X R11, PT, PT, R28, R9, RZ, P0, !PT ;  /* 0x000000091c0b7210 */ /* 0x000fe200007fe4ff */
[----:B------:R-:W-:Y:S01]  /*0a60*/  STL.64 [R1], R8 ;  /* 0x0000000801007387 */ /* 0x000fe20000100a00 */
[----:B0-----:R-:W-:-:S03]  /*0a70*/  IADD3 R6, P0, PT, R29, R10, RZ ;  /* 0x0000000a1d067210 */ /* 0x001fc60007f1e0ff */
[----:B------:R-:W-:Y:S02]  /*0a80*/  STL.64 [R1], R10 ;  /* 0x0000000a01007387 */ /* 0x000fe40000100a00 */
[----:B------:R-:W-:Y:S01]  /*0a90*/  IMAD.X R7, R28, 0x1, R11, P0 ;  /* 0x000000011c077824 */ /* 0x000fe200000e060b */
[----:B------:R-:W-:-:S04]  /*0aa0*/  IADD3 R14, P0, PT, R29, R6, RZ ;  /* 0x000000061d0e7210 */ /* 0x000fc80007f1e0ff */
[----:B------:R0:W-:Y:S01]  /*0ab0*/  STL.64 [R1], R6 ;  /* 0x0000000601007387 */ /* 0x0001e20000100a00 */
[----:B------:R-:W-:Y:S01]  /*0ac0*/  IMAD.X R15, R28, 0x1, R7, P0 ;  /* 0x000000011c0f7824 */ /* 0x000fe200000e0607 */
[----:B------:R-:W-:-:S04]  /*0ad0*/  IADD3 R16, P0, PT, R29, R14, RZ ;  /* 0x0000000e1d107210 */ /* 0x000fc80007f1e0ff */
[----:B------:R-:W-:Y:S01]  /*0ae0*/  STL.64 [R1], R14 ;  /* 0x0000000e01007387 */ /* 0x000fe20000100a00 */
[----:B------:R-:W-:Y:S01]  /*0af0*/  IMAD.X R17, R28, 0x1, R15, P0 ;  /* 0x000000011c117824 */ /* 0x000fe200000e060f */
[----:B-1----:R-:W-:-:S04]  /*0b00*/  IADD3 R12, P0, PT, R29, R16, RZ ;  /* 0x000000101d0c7210 */ /* 0x002fc80007f1e0ff */
        /* <DEDUP_REMOVED lines=8> */
[----:B--2---:R-:W-:-:S04]  /*0b90*/  IADD3 R18, P0, PT, R29, R24, RZ ;  /* 0x000000181d127210 */ /* 0x004fc80007f1e0ff */
        /* <DEDUP_REMOVED lines=8> */
[----:B---3--:R-:W-:-:S04]  /*0c20*/  IADD3 R2, P0, PT, R29, R20, RZ ;  /* 0x000000141d027210 */ /* 0x008fc80007f1e0ff */
[----:B------:R-:W-:Y:S01]  /*0c30*/  STL.64 [R1], R20 ;  /* 0x0000001401007387 */ /* 0x000fe20000100a00 */
[----:B------:R-:W-:Y:S01]  /*0c40*/  IMAD.X R3, R28, 0x1, R21, P0 ;  /* 0x000000011c037824 */ /* 0x000fe200000e0615 */
[----:B------:R-:W-:-:S04]  /*0c50*/  IADD3 R4, P0, PT, R29, R2, RZ ;  /* 0x000000021d047210 */ /* 0x000fc80007f1e0ff */
[----:B------:R3:W-:Y:S01]  /*0c60*/  STL.64 [R1], R2 ;  /* 0x0000000201007387 */ /* 0x0007e20000100a00 */
[----:B------:R-:W-:Y:S01]  /*0c70*/  IMAD.X R5, R28, 0x1, R3, P0 ;  /* 0x000000011c057824 */ /* 0x000fe200000e0603 */
[----:B0-----:R-:W-:-:S04]  /*0c80*/  IADD3 R6, P0, PT, R29, R4, RZ ;  /* 0x000000041d067210 */ /* 0x001fc80007f1e0ff */
[----:B------:R0:W-:Y:S01]  /*0c90*/  STL.64 [R1], R4 ;  /* 0x0000000401007387 */ /* 0x0001e20000100a00 */
[----:B------:R-:W-:Y:S01]  /*0ca0*/  IMAD.X R7, R28, 0x1, R5, P0 ;  /* 0x000000011c077824 */ /* 0x000fe200000e0605 */
[----:B------:R-:W-:-:S04]  /*0cb0*/  IADD3 R8, P0, PT, R29, R6, RZ ;  /* 0x000000061d087210 */ /* 0x000fc80007f1e0ff */
[----:B------:R4:W-:Y:S01]  /*0cc0*/  STL.64 [R1], R6 ;  /* 0x0000000601007387 */ /* 0x0009e20000100a00 */
[----:B------:R-:W-:Y:S01]  /*0cd0*/  IMAD.X R9, R28, 0x1, R7, P0 ;  /* 0x000000011c097824 */ /* 0x000fe200000e0607 */
[----:B------:R-:W-:-:S04]  /*0ce0*/  IADD3 R10, P0, PT, R29, R8, RZ ;  /* 0x000000081d0a7210 */ /* 0x000fc80007f1e0ff */
[----:B------:R5:W-:Y:S01]  /*0cf0*/  STL.64 [R1], R8 ;  /* 0x0000000801007387 */ /* 0x000be20000100a00 */
[----:B------:R-:W-:Y:S01]  /*0d00*/  IMAD.X R11, R28, 0x1, R9, P0 ;  /* 0x000000011c0b7824 */ /* 0x000fe200000e0609 */
[----:B-1----:R-:W-:-:S04]  /*0d10*/  IADD3 R12, P0, PT, R29, R10, RZ ;  /* 0x0000000a1d0c7210 */ /* 0x002fc80007f1e0ff */
        /* <DEDUP_REMOVED lines=8> */
[----:B--2---:R-:W-:-:S04]  /*0da0*/  IADD3 R18, P0, PT, R29, R16, RZ ;  /* 0x000000101d127210 */ /* 0x004fc80007f1e0ff */
[----:B------:R2:W-:Y:S01]  /*0db0*/  STL.64 [R1], R16 ;  /* 0x0000001001007387 */ /* 0x0005e20000100a00 */
        /* <DEDUP_REMOVED lines=16> */
[----:B0-----:R-:W-:-:S04]  /*0ec0*/  IADD3 R4, P0, PT, R29, R20, RZ ;  /* 0x000000141d047210 */ /* 0x001fc80007f1e0ff */
[----:B------:R-:W-:Y:S01]  /*0ed0*/  STL.64 [R1], R20 ;  /* 0x0000001401007387 */ /* 0x000fe20000100a00 */
[----:B------:R-:W-:Y:S01]  /*0ee0*/  IMAD.X R5, R28, 0x1, R21, P0 ;  /* 0x000000011c057824 */ /* 0x000fe200000e0615 */
[----:B----4-:R-:W-:-:S04]  /*0ef0*/  IADD3 R6, P0, PT, R29, R4, RZ ;  /* 0x000000041d067210 */ /* 0x010fc80007f1e0ff */
[----:B------:R0:W-:Y:S01]  /*0f00*/  STL.64 [R1], R4 ;  /* 0x0000000401007387 */ /* 0x0001e20000100a00 */
[----:B------:R-:W-:Y:S01]  /*0f10*/  IMAD.X R7, R28, 0x1, R5, P0 ;  /* 0x000000011c077824 */ /* 0x000fe200000e0605 */
[----:B-----5:R-:W-:-:S04]  /*0f20*/  IADD3 R8, P0, PT, R29, R6, RZ ;  /* 0x000000061d087210 */ /* 0x020fc80007f1e0ff */
[----:B------:R4:W-:Y:S01]  /*0f30*/  STL.64 [R1], R6 ;  /* 0x0000000601007387 */ /* 0x0009e20000100a00 */
[----:B------:R-:W-:Y:S01]  /*0f40*/  IMAD.X R9, R28, 0x1, R7, P0 ;  /* 0x000000011c097824 */ /* 0x000fe200000e0607 */
[----:B-1----:R-:W-:-:S04]  /*0f50*/  IADD3 R10, P0, PT, R29, R8, RZ ;  /* 0x000000081d0a7210 */ /* 0x002fc80007f1e0ff */
[----:B------:R-:W-:Y:S01]  /*0f60*/  IADD3.X R11, PT, PT, R28, R9, RZ, P0, !PT ;  /* 0x000000091c0b7210 */ /* 0x000fe200007fe4ff */
[----:B------:R1:W-:Y:S01]  /*0f70*/  STL.64 [R1], R8 ;  /* 0x0000000801007387 */ /* 0x0003e20000100a00 */
[----:B------:R-:W-:-:S03]  /*0f80*/  IADD3 R12, P0, PT, R29, R10, RZ ;  /* 0x0000000a1d0c7210 */ /* 0x000fc60007f1e0ff */
[----:B------:R5:W-:Y:S02]  /*0f90*/  STL.64 [R1], R10 ;  /* 0x0000000a01007387 */ /* 0x000be40000100a00 */
        /* <DEDUP_REMOVED lines=10> */
[----:B---3--:R-:W-:-:S04]  /*1040*/  IADD3 R2, P0, PT, R29, R18, RZ ;  /* 0x000000121d027210 */ /* 0x008fc80007f1e0ff */
        /* <DEDUP_REMOVED lines=17> */
[----:B----4-:R-:W-:-:S04]  /*1160*/  IADD3 R6, P0, PT, R29, R20, RZ ;  /* 0x000000141d067210 */ /* 0x010fc80007f1e0ff */
[----:B------:R2:W-:Y:S01]  /*1170*/  STL.64 [R1], R20 ;  /* 0x0000001401007387 */ /* 0x0005e20000100a00 */
[----:B------:R-:W-:Y:S01]  /*1180*/  IMAD.X R7, R28, 0x1, R21, P0 ;  /* 0x000000011c077824 */ /* 0x000fe200000e0615 */
[----:B-1----:R-:W-:-:S04]  /*1190*/  IADD3 R8, P0, PT, R29, R6, RZ ;  /* 0x000000061d087210 */ /* 0x002fc80007f1e0ff */
[----:B------:R2:W-:Y:S01]  /*11a0*/  STL.64 [R1], R6 ;  /* 0x0000000601007387 */ /* 0x0005e20000100a00 */
[----:B------:R-:W-:Y:S01]  /*11b0*/  IMAD.X R9, R28, 0x1, R7, P0 ;  /* 0x000000011c097824 */ /* 0x000fe200000e0607 */
[----:B-----5:R-:W-:-:S04]  /*11c0*/  IADD3 R10, P0, PT, R29, R8, RZ ;  /* 0x000000081d0a7210 */ /* 0x020fc80007f1e0ff */
[----:B------:R2:W-:Y:S01]  /*11d0*/  STL.64 [R1], R8 ;  /* 0x0000000801007387 */ /* 0x0005e20000100a00 */
        /* <DEDUP_REMOVED lines=24> */
[----:B------:R-:W-:-:S05]  /*1360*/  IMAD.X R11, R28, 0x1, R11, P0 ;  /* 0x000000011c0b7824 */ /* 0x000fca00000e060b */
[----:B------:R2:W-:Y:S01]  /*1370*/  STL.64 [R1], R10 ;  /* 0x0000000a01007387 */ /* 0x0005e20000100a00 */
[----:B------:R-:W-:Y:S05]  /*1380*/  BRA.U UP0, `(.L_x_4) ;  /* 0xfffffff500207547 */ /* 0x000fea000b83ffff */
[----:B--2---:R-:W0:Y:S02]  /*1390*/  LDC.64 R2, c[0x0][0x390] ;  /* 0x0000e400ff027b82 */ /* 0x004e240000000a00 */
[----:B0-----:R-:W-:-:S05]  /*13a0*/  IMAD.WIDE R2, R0, 0x8, R2 ;  /* 0x0000000800027825 */ /* 0x001fca00078e0202 */
[----:B------:R-:W-:Y:S01]  /*13b0*/  STG.E.64 desc[UR6][R2.64], R10 ;  /* 0x0000000a02007986 */ /* 0x000fe2000c101b06 */
[----:B------:R-:W-:Y:S05]  /*13c0*/  EXIT ;  /* 0x000000000000794d */ /* 0x000fea0003800000 */
.L_x_5:
        /* <DEDUP_REMOVED lines=11> */
.L_x_10:


//--------------------- .text._Z9int32_addPKiS0_Pi --------------------------
	.section	.text._Z9int32_addPKiS0_Pi,"ax",@progbits
	.align	128
        .global         _Z9int32_addPKiS0_Pi
        .type           _Z9int32_addPKiS0_Pi,@function
        .size           _Z9int32_addPKiS0_Pi,(.L_x_11 - _Z9int32_addPKiS0_Pi)
        .other          _Z9int32_addPKiS0_Pi,@"STO_CUDA_ENTRY STV_DEFAULT"
_Z9int32_addPKiS0_Pi:
.text._Z9int32_addPKiS0_Pi:
        /* <DEDUP_REMOVED lines=15> */
[----:B---3--:R-:W-:-:S05]  /*00f0*/  IMAD.IADD R2, R2, 0x1, R7 ;  /* 0x0000000102027824 */ /* 0x008fca00078e0207 */
[----:B------:R-:W-:-:S04]  /*0100*/  IADD3 R3, PT, PT, R2, R2, R2 ;  /* 0x0000000202037210 */ /* 0x000fc80007ffe002 */
        /* <DEDUP_REMOVED lines=17> */
[----:B------:R-:W-:-:S05]  /*0220*/  IADD3 R3, PT, PT, R2, R2, R3 ;  /* 0x0000000202037210 */ /* 0x000fca0007ffe003 */
[----:B------:R-:W-:-:S07]  /*0230*/  IMAD.IADD R5, R2, 0x1, R3 ;  /* 0x0000000102057824 */ /* 0x000fce00078e0203 */
.L_x_6:
[----:B------:R-:W-:Y:S01]  /*0240*/  IADD3 R3, PT, PT, R2, R2, R5 ;  /* 0x0000000202037210 */ /* 0x000fe20007ffe005 */
[----:B------:R-:W-:-:S03]  /*0250*/  UIADD3 UR4, UPT, UPT, UR4, 0x40, URZ ;  /* 0x0000004004047890 */ /* 0x000fc6000fffe0ff */
[----:B------:R-:W-:Y:S01]  /*0260*/  IADD3 R3, PT, PT, R2, R2, R3 ;  /* 0x0000000202037210 */ /* 0x000fe20007ffe003 */
[----:B------:R-:W-:-:S03]  /*0270*/  UISETP.NE.AND UP0, UPT, UR4, 0x3e8, UPT ;  /* 0x000003e80400788c */ /* 0x000fc6000bf05270 */
        /* <DEDUP_REMOVED lines=29> */
[----:B------:R-:W-:Y:S01]  /*0450*/  IADD3 R5, PT, PT, R2, R2, R3 ;  /* 0x0000000202057210 */ /* 0x000fe20007ffe003 */
[----:B------:R-:W-:Y:S06]  /*0460*/  BRA.U UP0, `(.L_x_6) ;  /* 0xfffffffd00747547 */ /* 0x000fec000b83ffff */
[----:B------:R-:W0:Y:S02]  /*0470*/  LDC.64 R2, c[0x0][0x390] ;  /* 0x0000e400ff027b82 */ /* 0x000e240000000a00 */
[----:B0-----:R-:W-:-:S05]  /*0480*/  IMAD.WIDE R2, R0, 0x4, R2 ;  /* 0x0000000400027825 */ /* 0x001fca00078e0202 */
[----:B------:R-:W-:Y:S01]  /*0490*/  STG.E desc[UR6][R2.64], R5 ;  /* 0x0000000502007986 */ /* 0x000fe2000c101906 */
[----:B------:R-:W-:Y:S05]  /*04a0*/  EXIT ;  /* 0x000000000000794d */ /* 0x000fea0003800000 */
.L_x_7:
        /* <DEDUP_REMOVED lines=13> */
.L_x_11:


//--------------------- .nv.shared.reserved.0     --------------------------
	.section	.nv.shared.reserved.0,"aw",@nobits
	.weak		__nv_reservedSMEM_offset_0_alias
	.size		__nv_reservedSMEM_offset_0_alias, 0, 64
	.other		__nv_reservedSMEM_offset_0_alias,@"STO_CUDA_RESERVED_SHARED STV_DEFAULT"
__nv_reservedSMEM_offset_0_alias:
	.zero		0
	.zero		64


//--------------------- .nv.constant0._Z10double_addPKdS0_Pd --------------------------
	.section	.nv.constant0._Z10double_addPKdS0_Pd,"a",@progbits
	.sectionflags	@""
	.align	4
.nv.constant0._Z10double_addPKdS0_Pd:
	.zero		920


//--------------------- .nv.constant0._Z9float_addPKfS0_Pf --------------------------
	.section	.nv.constant0._Z9float_addPKfS0_Pf,"a",@progbits
	.sectionflags	@""
	.align	4
.nv.constant0._Z9float_addPKfS0_Pf:
	.zero		920


//--------------------- .nv.constant0._Z9int64_addPKxS0_Px --------------------------
	.section	.nv.constant0._Z9int64_addPKxS0_Px,"a",@progbits
	.sectionflags	@""
	.align	4
.nv.constant0._Z9int64_addPKxS0_Px:
	.zero		920


//--------------------- .nv.constant0._Z9int32_addPKiS0_Pi --------------------------
	.section	.nv.constant0._Z9int32_addPKiS0_Pi,"a",@progbits
	.sectionflags	@""
	.align	4
.nv.constant0._Z9int32_addPKiS0_Pi:
	.zero		920


//--------------------- SYMBOLS --------------------------

	.type		.nv.reservedSmem.offset0,@object
	.size		.nv.reservedSmem.offset0,0x4
